	.headerflags	@"EF_CUDA_TEXMODE_UNIFIED EF_CUDA_64BIT_ADDRESS EF_CUDA_ACCELERATORS EF_CUDA_SM90 EF_CUDA_VIRTUAL_SM(EF_CUDA_SM90)"
	.elftype	@"ET_EXEC"


//--------------------- .nv.info                  --------------------------
	.section	.nv.info,"",@"SHT_CUDA_INFO"
	.align	4


	//----- nvinfo : EIATTR_REGCOUNT
	.align		4
        /*0000*/ 	.byte	0x04, 0x2f
        /*0002*/ 	.short	(.L_1 - .L_0)
	.align		4
.L_0:
        /*0004*/ 	.word	index@(triton_poi_fused__to_copy_add_arange_clamp_mul_sub_0)
        /*0008*/ 	.word	0x0000000a


	//----- nvinfo : EIATTR_MIN_STACK_SIZE
	.align		4
.L_1:
        /*000c*/ 	.byte	0x04, 0x12
        /*000e*/ 	.short	(.L_3 - .L_2)
	.align		4
.L_2:
        /*0010*/ 	.word	index@(triton_poi_fused__to_copy_add_arange_clamp_mul_sub_0)
        /*0014*/ 	.word	0x00000000


	//----- nvinfo : EIATTR_FRAME_SIZE
	.align		4
.L_3:
        /*0018*/ 	.byte	0x04, 0x11
        /*001a*/ 	.short	(.L_5 - .L_4)
	.align		4
.L_4:
        /*001c*/ 	.word	index@(triton_poi_fused__to_copy_add_arange_clamp_mul_sub_0)
        /*0020*/ 	.word	0x00000000


	//----- nvinfo : EIATTR_MIN_STACK_SIZE
	.align		4
.L_5:
        /*0024*/ 	.byte	0x04, 0x12
        /*0026*/ 	.short	(.L_7 - .L_6)
	.align		4
.L_6:
        /*0028*/ 	.word	index@(triton_poi_fused__to_copy_add_arange_clamp_mul_sub_0)
        /*002c*/ 	.word	0x00000000
.L_7:


//--------------------- .nv.info.triton_poi_fused__to_copy_add_arange_clamp_mul_sub_0 --------------------------
	.section	.nv.info.triton_poi_fused__to_copy_add_arange_clamp_mul_sub_0,"",@"SHT_CUDA_INFO"
	.sectionflags	@""
	.align	4


	//----- nvinfo : EIATTR_CUDA_API_VERSION
	.align		4
        /*0000*/ 	.byte	0x04, 0x37
        /*0002*/ 	.short	(.L_9 - .L_8)
.L_8:
        /*0004*/ 	.word	0x0000007c


	//----- nvinfo : EIATTR_KPARAM_INFO
	.align		4
.L_9:
        /*0008*/ 	.byte	0x04, 0x17
        /*000a*/ 	.short	(.L_11 - .L_10)
.L_10:
        /*000c*/ 	.word	0x00000000
        /*0010*/ 	.short	0x0001
        /*0012*/ 	.short	0x0008
        /*0014*/ 	.byte	0x00, 0xf0, 0x11, 0x00


	//----- nvinfo : EIATTR_KPARAM_INFO
	.align		4
.L_11:
        /*0018*/ 	.byte	0x04, 0x17
        /*001a*/ 	.short	(.L_13 - .L_12)
.L_12:
        /*001c*/ 	.word	0x00000000
        /*0020*/ 	.short	0x0000
        /*0022*/ 	.short	0x0000
        /*0024*/ 	.byte	0x00, 0xf4, 0x21, 0x00


	//----- nvinfo : EIATTR_SPARSE_MMA_MASK
	.align		4
.L_13:
        /*0028*/ 	.byte	0x03, 0x50
        /*002a*/ 	.short	0x0000


	//----- nvinfo : EIATTR_MAXREG_COUNT
	.align		4
        /*002c*/ 	.byte	0x03, 0x1b
        /*002e*/ 	.short	0x00ff


	//----- nvinfo : EIATTR_EXIT_INSTR_OFFSETS
	.align		4
        /*0030*/ 	.byte	0x04, 0x1c
        /*0032*/ 	.short	(.L_15 - .L_14)


	//   ....[0]....
.L_14:
        /*0034*/ 	.word	0x00000110


	//   ....[1]....
        /*0038*/ 	.word	0x00000140


	//----- nvinfo : EIATTR_REQNTID
	.align		4
.L_15:
        /*003c*/ 	.byte	0x04, 0x10
        /*003e*/ 	.short	(.L_17 - .L_16)
.L_16:
        /*0040*/ 	.word	0x00000020
        /*0044*/ 	.word	0x00000001
        /*0048*/ 	.word	0x00000001


	//----- nvinfo : EIATTR_CBANK_PARAM_SIZE
	.align		4
.L_17:
        /*004c*/ 	.byte	0x03, 0x19
        /*004e*/ 	.short	0x000c


	//----- nvinfo : EIATTR_PARAM_CBANK
	.align		4
        /*0050*/ 	.byte	0x04, 0x0a
        /*0052*/ 	.short	(.L_19 - .L_18)
	.align		4
.L_18:
        /*0054*/ 	.word	index@(.nv.constant0.triton_poi_fused__to_copy_add_arange_clamp_mul_sub_0)
        /*0058*/ 	.short	0x0210
        /*005a*/ 	.short	0x000c


	//----- nvinfo : EIATTR_SW_WAR
	.align		4
.L_19:
        /*005c*/ 	.byte	0x04, 0x36
        /*005e*/ 	.short	(.L_21 - .L_20)
.L_20:
        /*0060*/ 	.word	0x00000008
.L_21:


//--------------------- .nv.callgraph             --------------------------
	.section	.nv.callgraph,"",@"SHT_CUDA_CALLGRAPH"
	.align	4
	.sectionentsize	8
	.align		4
        /*0000*/ 	.word	0x00000000
	.align		4
        /*0004*/ 	.word	0xffffffff
	.align		4
        /*0008*/ 	.word	0x00000000
	.align		4
        /*000c*/ 	.word	0xfffffffe
	.align		4
        /*0010*/ 	.word	0x00000000
	.align		4
        /*0014*/ 	.word	0xfffffffd
	.align		4
        /*0018*/ 	.word	0x00000000
	.align		4
        /*001c*/ 	.word	0xfffffffc


//--------------------- .text.triton_poi_fused__to_copy_add_arange_clamp_mul_sub_0 --------------------------
	.section	.text.triton_poi_fused__to_copy_add_arange_clamp_mul_sub_0,"ax",@progbits
	.align	128
        .global         triton_poi_fused__to_copy_add_arange_clamp_mul_sub_0
        .type           triton_poi_fused__to_copy_add_arange_clamp_mul_sub_0,@function
        .size           triton_poi_fused__to_copy_add_arange_clamp_mul_sub_0,(.L_x_1 - triton_poi_fused__to_copy_add_arange_clamp_mul_sub_0)
        .other          triton_poi_fused__to_copy_add_arange_clamp_mul_sub_0,@"STO_CUDA_ENTRY STV_DEFAULT"
triton_poi_fused__to_copy_add_arange_clamp_mul_sub_0:
.text.triton_poi_fused__to_copy_add_arange_clamp_mul_sub_0:
[----:B------:R-:W0:Y:S02]  /*0000*/  LDC R1, c[0x0][0x28] ;  /* 0x00000a00ff017b82 */ /* 0x000e240000000800 */
[----:B------:R-:W1:Y:S01]  /*0010*/  S2R R6, SR_TID.X ;  /* 0x0000000000067919 */ /* 0x000e620000002100 */
[----:B------:R-:W-:Y:S01]  /*0020*/  IMAD.MOV.U32 R3, RZ, RZ, 0x3f000000 ;  /* 0x3f000000ff037424 */ /* 0x000fe200078e00ff */
[----:B------:R-:W2:Y:S01]  /*0030*/  S2R R5, SR_CTAID.X ;  /* 0x0000000000057919 */ /* 0x000ea20000002500 */
[C---:B-1----:R-:W-:Y:S02]  /*0040*/  LOP3.LUT R0, R6.reuse, 0x1, RZ, 0xc0, !PT ;  /* 0x0000000106007812 */ /* 0x042fe400078ec0ff */
[----:B------:R-:W-:-:S03]  /*0050*/  LOP3.LUT P0, RZ, R6, 0x1e, RZ, 0xc0, !PT ;  /* 0x0000001e06ff7812 */ /* 0x000fc6000780c0ff */
[----:B--2---:R-:W-:-:S05]  /*0060*/  IMAD R5, R5, 0x2, R0 ;  /* 0x0000000205057824 */ /* 0x004fca00078e0200 */
[----:B------:R-:W-:Y:S02]  /*0070*/  I2FP.F32.S32 R0, R5 ;  /* 0x0000000500007245 */ /* 0x000fe40000201400 */
[----:B------:R-:W-:-:S03]  /*0080*/  ISETP.LT.AND P0, PT, R5, 0x2, !P0 ;  /* 0x000000020500780c */ /* 0x000fc60004701270 */
[----:B------:R-:W-:-:S04]  /*0090*/  FADD R0, R0, 0.5 ;  /* 0x3f00000000007421 */ /* 0x000fc80000000000 */
[----:B------:R-:W-:Y:S02]  /*00a0*/  FFMA R0, R0, R3, -0.5 ;  /* 0xbf00000000007423 */ /* 0x000fe40000000003 */
[----:B------:R-:W1:Y:S03]  /*00b0*/  LDC.64 R2, c[0x0][0x210] ;  /* 0x00008400ff027b82 */ /* 0x000e660000000a00 */
[----:B------:R-:W-:-:S04]  /*00c0*/  FMNMX R0, RZ, R0, !PT ;  /* 0x00000000ff007209 */ /* 0x000fc80007800000 */
[----:B------:R-:W2:Y:S02]  /*00d0*/  F2I.TRUNC.NTZ R4, R0 ;  /* 0x0000000000047305 */ /* 0x000ea4000020f100 */
[----:B--2---:R-:W-:Y:S01]  /*00e0*/  I2FP.F32.S32 R7, R4 ;  /* 0x0000000400077245 */ /* 0x004fe20000201400 */
[----:B-1----:R-:W-:-:S04]  /*00f0*/  IMAD.WIDE R2, R5, 0x4, R2 ;  /* 0x0000000405027825 */ /* 0x002fc800078e0202 */
[----:B------:R-:W-:Y:S01]  /*0100*/  FADD.SAT R7, R0, -R7 ;  /* 0x8000000700077221 */ /* 0x000fe20000002000 */
[----:B------:R-:W-:Y:S06]  /*0110*/  @!P0 EXIT ;  /* 0x000000000000894d */ /* 0x000fec0003800000 */
[----:B------:R-:W-:Y:S02]  /*0120*/  ULDC.64 UR4, c[0x0][0x208] ;  /* 0x0000820000047ab9 */ /* 0x000fe40000000a00 */
[----:B------:R-:W-:Y:S01]  /*0130*/  STG.E desc[UR4][R2.64], R7 ;  /* 0x0000000702007986 */ /* 0x000fe2000c101904 */
[----:B------:R-:W-:Y:S05]  /*0140*/  EXIT ;  /* 0x000000000000794d */ /* 0x000fea0003800000 */
.L_x_0:
[----:B------:R-:W-:-:S00]  /*0150*/  BRA `(.L_x_0) ;  /* 0xfffffffc00fc7947 */ /* 0x000fc0000383ffff */
[----:B------:R-:W-:-:S00]  /*0160*/  NOP ;  /* 0x0000000000007918 */ /* 0x000fc00000000000 */
        /* <DEDUP_REMOVED lines=9> */
.L_x_1:


//--------------------- .nv.constant0.triton_poi_fused__to_copy_add_arange_clamp_mul_sub_0 --------------------------
	.section	.nv.constant0.triton_poi_fused__to_copy_add_arange_clamp_mul_sub_0,"a",@progbits
	.sectionflags	@""
	.align	4
.nv.constant0.triton_poi_fused__to_copy_add_arange_clamp_mul_sub_0:
	.zero		540
